//
// Generated by NVIDIA NVVM Compiler
//
// Compiler Build ID: CL-36424714
// Cuda compilation tools, release 13.0, V13.0.88
// Based on NVVM 20.0.0
//

.version 9.0
.target sm_100
.address_size 64

	// .globl	_Z9blockScanPfS_
// _ZZ9blockScanPfS_E5local has been demoted

.visible .entry _Z9blockScanPfS_(
	.param .u64 .ptr .align 1 _Z9blockScanPfS__param_0,
	.param .u64 .ptr .align 1 _Z9blockScanPfS__param_1
)
{
	.reg .pred 	%p<5>;
	.reg .b32 	%r<18>;
	.reg .b32 	%f<11>;
	.reg .b64 	%rd<9>;
	// demoted variable
	.shared .align 4 .b8 _ZZ9blockScanPfS_E5local[4096];
	ld.param.u64 	%rd3, [_Z9blockScanPfS__param_0];
	ld.param.u64 	%rd2, [_Z9blockScanPfS__param_1];
	cvta.to.global.u64 	%rd4, %rd3;
	mov.u32 	%r1, %tid.x;
	mov.u32 	%r2, %ctaid.x;
	mov.u32 	%r3, %ntid.x;
	mad.lo.s32 	%r7, %r2, %r3, %r1;
	mul.wide.u32 	%rd5, %r7, 4;
	add.s64 	%rd1, %rd4, %rd5;
	ld.global.f32 	%f10, [%rd1];
	shl.b32 	%r8, %r1, 2;
	mov.u32 	%r9, _ZZ9blockScanPfS_E5local;
	add.s32 	%r4, %r9, %r8;
	st.shared.f32 	[%r4], %f10;
	setp.lt.u32 	%p1, %r3, 2;
	@%p1 bra 	$L__BB0_5;
	mov.b32 	%r17, 1;
$L__BB0_2:
	bar.sync 	0;
	setp.lt.u32 	%p2, %r1, %r17;
	mov.f32 	%f9, 0f00000000;
	@%p2 bra 	$L__BB0_4;
	sub.s32 	%r11, %r1, %r17;
	shl.b32 	%r12, %r11, 2;
	add.s32 	%r14, %r9, %r12;
	ld.shared.f32 	%f7, [%r14];
	cvt.rzi.s32.f32 	%r15, %f7;
	cvt.rn.f32.s32 	%f9, %r15;
$L__BB0_4:
	bar.sync 	0;
	ld.shared.f32 	%f8, [%r4];
	add.f32 	%f10, %f9, %f8;
	st.shared.f32 	[%r4], %f10;
	shl.b32 	%r17, %r17, 1;
	setp.lt.u32 	%p3, %r17, %r3;
	@%p3 bra 	$L__BB0_2;
$L__BB0_5:
	st.global.f32 	[%rd1], %f10;
	add.s32 	%r16, %r3, -1;
	setp.ne.s32 	%p4, %r1, %r16;
	@%p4 bra 	$L__BB0_7;
	cvta.to.global.u64 	%rd6, %rd2;
	mul.wide.u32 	%rd7, %r2, 4;
	add.s64 	%rd8, %rd6, %rd7;
	st.global.f32 	[%rd8], %f10;
$L__BB0_7:
	ret;

}
	// .globl	_Z17addCumulativeSumsPfS_
.visible .entry _Z17addCumulativeSumsPfS_(
	.param .u64 .ptr .align 1 _Z17addCumulativeSumsPfS__param_0,
	.param .u64 .ptr .align 1 _Z17addCumulativeSumsPfS__param_1
)
{
	.reg .pred 	%p<6>;
	.reg .b32 	%r<18>;
	.reg .b32 	%f<18>;
	.reg .b64 	%rd<16>;

	ld.param.u64 	%rd9, [_Z17addCumulativeSumsPfS__param_0];
	ld.param.u64 	%rd10, [_Z17addCumulativeSumsPfS__param_1];
	cvta.to.global.u64 	%rd1, %rd10;
	mov.u32 	%r1, %ctaid.x;
	setp.eq.s32 	%p1, %r1, 0;
	@%p1 bra 	$L__BB1_7;
	cvta.to.global.u64 	%rd11, %rd9;
	mov.u32 	%r12, %ntid.x;
	mov.u32 	%r13, %tid.x;
	mad.lo.s32 	%r14, %r1, %r12, %r13;
	mul.wide.u32 	%rd12, %r14, 4;
	add.s64 	%rd2, %rd11, %rd12;
	ld.global.f32 	%f16, [%rd2];
	and.b32  	%r2, %r1, 3;
	setp.lt.u32 	%p2, %r1, 4;
	mov.b32 	%r16, 0;
	@%p2 bra 	$L__BB1_4;
	and.b32  	%r16, %r1, 2147483644;
	neg.s32 	%r15, %r16;
	add.s64 	%rd14, %rd1, 8;
$L__BB1_3:
	ld.global.f32 	%f7, [%rd14+-8];
	add.f32 	%f8, %f7, %f16;
	st.global.f32 	[%rd2], %f8;
	ld.global.f32 	%f9, [%rd14+-4];
	add.f32 	%f10, %f9, %f8;
	st.global.f32 	[%rd2], %f10;
	ld.global.f32 	%f11, [%rd14];
	add.f32 	%f12, %f11, %f10;
	st.global.f32 	[%rd2], %f12;
	ld.global.f32 	%f13, [%rd14+4];
	add.f32 	%f16, %f13, %f12;
	st.global.f32 	[%rd2], %f16;
	add.s32 	%r15, %r15, 4;
	add.s64 	%rd14, %rd14, 16;
	setp.ne.s32 	%p3, %r15, 0;
	@%p3 bra 	$L__BB1_3;
$L__BB1_4:
	setp.eq.s32 	%p4, %r2, 0;
	@%p4 bra 	$L__BB1_7;
	mul.wide.u32 	%rd13, %r16, 4;
	add.s64 	%rd15, %rd1, %rd13;
	neg.s32 	%r17, %r2;
$L__BB1_6:
	.pragma "nounroll";
	ld.global.f32 	%f14, [%rd15];
	add.f32 	%f16, %f14, %f16;
	st.global.f32 	[%rd2], %f16;
	add.s64 	%rd15, %rd15, 4;
	add.s32 	%r17, %r17, 1;
	setp.ne.s32 	%p5, %r17, 0;
	@%p5 bra 	$L__BB1_6;
$L__BB1_7:
	ret;

}


// ===== COMPILED SASS (sm_100) =====

	.target	sm_100

	.elftype	@"ET_EXEC"


//--------------------- .note.nv.tkinfo           --------------------------
	.section	.note.nv.tkinfo,"",@"SHT_NOTE"
	.sectionflags	@"SHF_NOTE_NV_TKINFO"
	.tkinfo
        /*0018*/ 	.word	0x00000002
        /*0030*/ 	.string	""
        /*0030*/ 	.string	"ptxas"
        /*0030*/ 	.string	"Cuda compilation tools, release 13.0, V13.0.88"
        /*0030*/ 	.string	"Build cuda_13.0.r13.0/compiler.36424714_0"
        /*0030*/ 	.string	"-arch sm_100 -m 64 "



//--------------------- .note.nv.cuinfo           --------------------------
	.section	.note.nv.cuinfo,"",@"SHT_NOTE"
	.sectionflags	@"SHF_NOTE_NV_CUINFO"
        /*0018*/ 	.short	0x0002
        /*001a*/ 	.short	0x0064
        /*001c*/ 	.short	0x0082
	.zero		2


//--------------------- .nv.info                  --------------------------
	.section	.nv.info,"",@"SHT_CUDA_INFO"
	.align	4


	//----- nvinfo : EIATTR_REGCOUNT
	.align		4
        /*0000*/ 	.byte	0x04, 0x2f
        /*0002*/ 	.short	(.L_1 - .L_0)
	.align		4
.L_0:
        /*0004*/ 	.word	index@(_Z9blockScanPfS_)
        /*0008*/ 	.word	0x0000000c


	//----- nvinfo : EIATTR_FRAME_SIZE
	.align		4
.L_1:
        /*000c*/ 	.byte	0x04, 0x11
        /*000e*/ 	.short	(.L_3 - .L_2)
	.align		4
.L_2:
        /*0010*/ 	.word	index@(_Z9blockScanPfS_)
        /*0014*/ 	.word	0x00000000


	//----- nvinfo : EIATTR_REGCOUNT
	.align		4
.L_3:
        /*0018*/ 	.byte	0x04, 0x2f
        /*001a*/ 	.short	(.L_5 - .L_4)
	.align		4
.L_4:
        /*001c*/ 	.word	index@(_Z17addCumulativeSumsPfS_)
        /*0020*/ 	.word	0x00000012


	//----- nvinfo : EIATTR_FRAME_SIZE
	.align		4
.L_5:
        /*0024*/ 	.byte	0x04, 0x11
        /*0026*/ 	.short	(.L_7 - .L_6)
	.align		4
.L_6:
        /*0028*/ 	.word	index@(_Z17addCumulativeSumsPfS_)
        /*002c*/ 	.word	0x00000000


	//----- nvinfo : EIATTR_MIN_STACK_SIZE
	.align		4
.L_7:
        /*0030*/ 	.byte	0x04, 0x12
        /*0032*/ 	.short	(.L_9 - .L_8)
	.align		4
.L_8:
        /*0034*/ 	.word	index@(_Z17addCumulativeSumsPfS_)
        /*0038*/ 	.word	0x00000000


	//----- nvinfo : EIATTR_MIN_STACK_SIZE
	.align		4
.L_9:
        /*003c*/ 	.byte	0x04, 0x12
        /*003e*/ 	.short	(.L_11 - .L_10)
	.align		4
.L_10:
        /*0040*/ 	.word	index@(_Z9blockScanPfS_)
        /*0044*/ 	.word	0x00000000
.L_11:


//--------------------- .nv.compat                --------------------------
	.section	.nv.compat,"",@"SHT_CUDA_COMPAT_INFO"
	.align	4
        /*0000*/ 	.byte	0x02, 0x09, 0x00, 0x00, 0x02, 0x02, 0x01, 0x00, 0x02, 0x05, 0x05, 0x00, 0x03, 0x07, 0x01, 0x01
        /*0010*/ 	.byte	0x02, 0x03, 0x00, 0x00, 0x02, 0x06, 0x01, 0x00, 0x04, 0x0b, 0x08, 0x00, 0x09, 0x00, 0x00, 0x00
        /*0020*/ 	.byte	0x00, 0x00, 0x00, 0x00


//--------------------- .nv.info._Z17addCumulativeSumsPfS_ --------------------------
	.section	.nv.info._Z17addCumulativeSumsPfS_,"",@"SHT_CUDA_INFO"
	.sectionflags	@""
	.align	4


	//----- nvinfo : EIATTR_CUDA_API_VERSION
	.align		4
        /*0000*/ 	.byte	0x04, 0x37
        /*0002*/ 	.short	(.L_13 - .L_12)
.L_12:
        /*0004*/ 	.word	0x00000082


	//----- nvinfo : EIATTR_KPARAM_INFO
	.align		4
.L_13:
        /*0008*/ 	.byte	0x04, 0x17
        /*000a*/ 	.short	(.L_15 - .L_14)
.L_14:
        /*000c*/ 	.word	0x00000000
        /*0010*/ 	.short	0x0001
        /*0012*/ 	.short	0x0008
        /*0014*/ 	.byte	0x00, 0xf5, 0x21, 0x00


	//----- nvinfo : EIATTR_KPARAM_INFO
	.align		4
.L_15:
        /*0018*/ 	.byte	0x04, 0x17
        /*001a*/ 	.short	(.L_17 - .L_16)
.L_16:
        /*001c*/ 	.word	0x00000000
        /*0020*/ 	.short	0x0000
        /*0022*/ 	.short	0x0000
        /*0024*/ 	.byte	0x00, 0xf5, 0x21, 0x00


	//----- nvinfo : EIATTR_SPARSE_MMA_MASK
	.align		4
.L_17:
        /*0028*/ 	.byte	0x03, 0x50
        /*002a*/ 	.short	0x0000


	//----- nvinfo : EIATTR_MAXREG_COUNT
	.align		4
        /*002c*/ 	.byte	0x03, 0x1b
        /*002e*/ 	.short	0x00ff


	//----- nvinfo : EIATTR_MERCURY_ISA_VERSION
	.align		4
        /*0030*/ 	.byte	0x03, 0x5f
        /*0032*/ 	.short	0x0101


	//----- nvinfo : EIATTR_VRC_CTA_INIT_COUNT
	.align		4
        /*0034*/ 	.byte	0x02, 0x4a
	.zero		1
	.zero		1


	//----- nvinfo : EIATTR_EXIT_INSTR_OFFSETS
	.align		4
        /*0038*/ 	.byte	0x04, 0x1c
        /*003a*/ 	.short	(.L_19 - .L_18)


	//   ....[0]....
.L_18:
        /*003c*/ 	.word	0x00000030


	//   ....[1]....
        /*0040*/ 	.word	0x000008b0


	//   ....[2]....
        /*0044*/ 	.word	0x00000990


	//----- nvinfo : EIATTR_CBANK_PARAM_SIZE
	.align		4
.L_19:
        /*0048*/ 	.byte	0x03, 0x19
        /*004a*/ 	.short	0x0010


	//----- nvinfo : EIATTR_PARAM_CBANK
	.align		4
        /*004c*/ 	.byte	0x04, 0x0a
        /*004e*/ 	.short	(.L_21 - .L_20)
	.align		4
.L_20:
        /*0050*/ 	.word	index@(.nv.constant0._Z17addCumulativeSumsPfS_)
        /*0054*/ 	.short	0x0380
        /*0056*/ 	.short	0x0010


	//----- nvinfo : EIATTR_SW_WAR
	.align		4
.L_21:
        /*0058*/ 	.byte	0x04, 0x36
        /*005a*/ 	.short	(.L_23 - .L_22)
.L_22:
        /*005c*/ 	.word	0x00000008
.L_23:


//--------------------- .nv.info._Z9blockScanPfS_ --------------------------
	.section	.nv.info._Z9blockScanPfS_,"",@"SHT_CUDA_INFO"
	.sectionflags	@""
	.align	4


	//----- nvinfo : EIATTR_CUDA_API_VERSION
	.align		4
        /*0000*/ 	.byte	0x04, 0x37
        /*0002*/ 	.short	(.L_25 - .L_24)
.L_24:
        /*0004*/ 	.word	0x00000082


	//----- nvinfo : EIATTR_KPARAM_INFO
	.align		4
.L_25:
        /*0008*/ 	.byte	0x04, 0x17
        /*000a*/ 	.short	(.L_27 - .L_26)
.L_26:
        /*000c*/ 	.word	0x00000000
        /*0010*/ 	.short	0x0001
        /*0012*/ 	.short	0x0008
        /*0014*/ 	.byte	0x00, 0xf5, 0x21, 0x00


	//----- nvinfo : EIATTR_KPARAM_INFO
	.align		4
.L_27:
        /*0018*/ 	.byte	0x04, 0x17
        /*001a*/ 	.short	(.L_29 - .L_28)
.L_28:
        /*001c*/ 	.word	0x00000000
        /*0020*/ 	.short	0x0000
        /*0022*/ 	.short	0x0000
        /*0024*/ 	.byte	0x00, 0xf5, 0x21, 0x00


	//----- nvinfo : EIATTR_SPARSE_MMA_MASK
	.align		4
.L_29:
        /*0028*/ 	.byte	0x03, 0x50
        /*002a*/ 	.short	0x0000


	//----- nvinfo : EIATTR_MAXREG_COUNT
	.align		4
        /*002c*/ 	.byte	0x03, 0x1b
        /*002e*/ 	.short	0x00ff


	//----- nvinfo : EIATTR_NUM_BARRIERS
	.align		4
        /*0030*/ 	.byte	0x02, 0x4c
        /*0032*/ 	.byte	0x01
	.zero		1


	//----- nvinfo : EIATTR_MERCURY_ISA_VERSION
	.align		4
        /*0034*/ 	.byte	0x03, 0x5f
        /*0036*/ 	.short	0x0101


	//----- nvinfo : EIATTR_VRC_CTA_INIT_COUNT
	.align		4
        /*0038*/ 	.byte	0x02, 0x4a
	.zero		1
	.zero		1


	//----- nvinfo : EIATTR_EXIT_INSTR_OFFSETS
	.align		4
        /*003c*/ 	.byte	0x04, 0x1c
        /*003e*/ 	.short	(.L_31 - .L_30)


	//   ....[0]....
.L_30:
        /*0040*/ 	.word	0x00000240


	//   ....[1]....
        /*0044*/ 	.word	0x00000280


	//----- nvinfo : EIATTR_CBANK_PARAM_SIZE
	.align		4
.L_31:
        /*0048*/ 	.byte	0x03, 0x19
        /*004a*/ 	.short	0x0010


	//----- nvinfo : EIATTR_PARAM_CBANK
	.align		4
        /*004c*/ 	.byte	0x04, 0x0a
        /*004e*/ 	.short	(.L_33 - .L_32)
	.align		4
.L_32:
        /*0050*/ 	.word	index@(.nv.constant0._Z9blockScanPfS_)
        /*0054*/ 	.short	0x0380
        /*0056*/ 	.short	0x0010


	//----- nvinfo : EIATTR_SW_WAR
	.align		4
.L_33:
        /*0058*/ 	.byte	0x04, 0x36
        /*005a*/ 	.short	(.L_35 - .L_34)
.L_34:
        /*005c*/ 	.word	0x00000008
.L_35:


//--------------------- .nv.callgraph             --------------------------
	.section	.nv.callgraph,"",@"SHT_CUDA_CALLGRAPH"
	.align	4
	.sectionentsize	8
	.align		4
        /*0000*/ 	.word	0x00000000
	.align		4
        /*0004*/ 	.word	0xffffffff
	.align		4
        /*0008*/ 	.word	0x00000000
	.align		4
        /*000c*/ 	.word	0xfffffffe
	.align		4
        /*0010*/ 	.word	0x00000000
	.align		4
        /*0014*/ 	.word	0xfffffffd
	.align		4
        /*0018*/ 	.word	0x00000000
	.align		4
        /*001c*/ 	.word	0xfffffffc


//--------------------- .text._Z17addCumulativeSumsPfS_ --------------------------
	.section	.text._Z17addCumulativeSumsPfS_,"ax",@progbits
	.align	128
        .global         _Z17addCumulativeSumsPfS_
        .type           _Z17addCumulativeSumsPfS_,@function
        .size           _Z17addCumulativeSumsPfS_,(.L_x_10 - _Z17addCumulativeSumsPfS_)
        .other          _Z17addCumulativeSumsPfS_,@"STO_CUDA_ENTRY STV_DEFAULT"
_Z17addCumulativeSumsPfS_:
.text._Z17addCumulativeSumsPfS_:
[----:B------:R-:W-:Y:S08]  /*0000*/  LDC R1, c[0x0][0x37c] ;  /* 0x0000df00ff017b82 */ /* 0x000ff00000000800 */
[----:B------:R-:W0:Y:S02]  /*0010*/  S2UR UR5, SR_CTAID.X ;  /* 0x00000000000579c3 */ /* 0x000e240000002500 */
[----:B0-----:R-:W-:-:S13]  /*0020*/  ISETP.NE.AND P0, PT, RZ, UR5, PT ;  /* 0x00000005ff007c0c */ /* 0x001fda000bf05270 */
[----:B------:R-:W-:Y:S05]  /*0030*/  @!P0 EXIT ;  /* 0x000000000000894d */ /* 0x000fea0003800000 */
[----:B------:R-:W0:Y:S01]  /*0040*/  S2R R0, SR_TID.X ;  /* 0x0000000000007919 */ /* 0x000e220000002100 */
[----:B------:R-:W0:Y:S01]  /*0050*/  LDC R5, c[0x0][0x360] ;  /* 0x0000d800ff057b82 */ /* 0x000e220000000800 */
[----:B------:R-:W1:Y:S07]  /*0060*/  LDCU.64 UR10, c[0x0][0x358] ;  /* 0x00006b00ff0a77ac */ /* 0x000e6e0008000a00 */
[----:B------:R-:W2:Y:S01]  /*0070*/  LDC.64 R2, c[0x0][0x380] ;  /* 0x0000e000ff027b82 */ /* 0x000ea20000000a00 */
[----:B0-----:R-:W-:-:S04]  /*0080*/  IMAD R5, R5, UR5, R0 ;  /* 0x0000000505057c24 */ /* 0x001fc8000f8e0200 */
[----:B--2---:R-:W-:-:S05]  /*0090*/  IMAD.WIDE.U32 R2, R5, 0x4, R2 ;  /* 0x0000000405027825 */ /* 0x004fca00078e0002 */
[----:B-1----:R0:W5:Y:S01]  /*00a0*/  LDG.E R7, desc[UR10][R2.64] ;  /* 0x0000000a02077981 */ /* 0x002162000c1e1900 */
[----:B------:R-:W-:Y:S02]  /*00b0*/  UISETP.GE.U32.AND UP0, UPT, UR5, 0x4, UPT ;  /* 0x000000040500788c */ /* 0x000fe4000bf06070 */
[----:B------:R-:W-:Y:S01]  /*00c0*/  ULOP3.LUT UR8, UR5, 0x3, URZ, 0xc0, !UPT ;  /* 0x0000000305087892 */ /* 0x000fe2000f8ec0ff */
[----:B------:R-:W-:-:S06]  /*00d0*/  UMOV UR4, URZ ;  /* 0x000000ff00047c82 */ /* 0x000fcc0008000000 */
[----:B0-----:R-:W-:Y:S05]  /*00e0*/  BRA.U !UP0, `(.L_x_0) ;  /* 0x0000000508ec7547 */ /* 0x001fea000b800000 */
[----:B------:R-:W0:Y:S01]  /*00f0*/  LDCU.64 UR6, c[0x0][0x388] ;  /* 0x00007100ff0677ac */ /* 0x000e220008000a00 */
[----:B------:R-:W-:-:S04]  /*0100*/  ULOP3.LUT UR4, UR5, 0x7ffffffc, URZ, 0xc0, !UPT ;  /* 0x7ffffffc05047892 */ /* 0x000fc8000f8ec0ff */
[----:B------:R-:W-:Y:S02]  /*0110*/  UIADD3 UR5, UPT, UPT, -UR4, URZ, URZ ;  /* 0x000000ff04057290 */ /* 0x000fe4000fffe1ff */
[----:B0-----:R-:W-:-:S04]  /*0120*/  UIADD3 UR6, UP0, UPT, UR6, 0x8, URZ ;  /* 0x0000000806067890 */ /* 0x001fc8000ff1e0ff */
[----:B------:R-:W-:Y:S02]  /*0130*/  UIADD3.X UR7, UPT, UPT, URZ, UR7, URZ, UP0, !UPT ;  /* 0x00000007ff077290 */ /* 0x000fe400087fe4ff */
[----:B------:R-:W-:Y:S01]  /*0140*/  UISETP.GE.AND UP0, UPT, UR5, URZ, UPT ;  /* 0x000000ff0500728c */ /* 0x000fe2000bf06270 */
[----:B------:R-:W-:-:S03]  /*0150*/  MOV R4, UR6 ;  /* 0x0000000600047c02 */ /* 0x000fc60008000f00 */
[----:B------:R-:W-:-:S05]  /*0160*/  MOV R5, UR7 ;  /* 0x0000000700057c02 */ /* 0x000fca0008000f00 */
[----:B------:R-:W-:Y:S05]  /*0170*/  BRA.U UP0, `(.L_x_1) ;  /* 0x00000005007c7547 */ /* 0x000fea000b800000 */
[----:B------:R-:W-:Y:S02]  /*0180*/  UIADD3 UR6, UPT, UPT, -UR5, URZ, URZ ;  /* 0x000000ff05067290 */ /* 0x000fe4000fffe1ff */
[----:B------:R-:W-:Y:S02]  /*0190*/  UPLOP3.LUT UP0, UPT, UPT, UPT, UPT, 0x80, 0x8 ;  /* 0x000000000008789c */ /* 0x000fe40003f0f070 */
[----:B------:R-:W-:-:S09]  /*01a0*/  UISETP.GT.AND UP1, UPT, UR6, 0xc, UPT ;  /* 0x0000000c0600788c */ /* 0x000fd2000bf24270 */
[----:B------:R-:W-:Y:S05]  /*01b0*/  BRA.U !UP1, `(.L_x_2) ;  /* 0x0000000109e07547 */ /* 0x000fea000b800000 */
[----:B------:R-:W-:-:S11]  /*01c0*/  UPLOP3.LUT UP0, UPT, UPT, UPT, UPT, 0x40, 0x4 ;  /* 0x000000000004789c */ /* 0x000fd60003f0e870 */
.L_x_3:
[----:B------:R-:W2:Y:S02]  /*01d0*/  LDG.E R0, desc[UR10][R4.64+-0x8] ;  /* 0xfffff80a04007981 */ /* 0x000ea4000c1e1900 */
[----:B--23-5:R-:W-:-:S05]  /*01e0*/  FADD R7, R0, R7 ;  /* 0x0000000700077221 */ /* 0x02cfca0000000000 */
[----:B------:R0:W-:Y:S04]  /*01f0*/  STG.E desc[UR10][R2.64], R7 ;  /* 0x0000000702007986 */ /* 0x0001e8000c10190a */
[----:B------:R-:W2:Y:S02]  /*0200*/  LDG.E R0, desc[UR10][R4.64+-0x4] ;  /* 0xfffffc0a04007981 */ /* 0x000ea4000c1e1900 */
[----:B--2---:R-:W-:-:S05]  /*0210*/  FADD R9, R7, R0 ;  /* 0x0000000007097221 */ /* 0x004fca0000000000 */
[----:B------:R1:W-:Y:S04]  /*0220*/  STG.E desc[UR10][R2.64], R9 ;  /* 0x0000000902007986 */ /* 0x0003e8000c10190a */
[----:B------:R-:W2:Y:S02]  /*0230*/  LDG.E R0, desc[UR10][R4.64] ;  /* 0x0000000a04007981 */ /* 0x000ea4000c1e1900 */
[----:B--2---:R-:W-:-:S05]  /*0240*/  FADD R11, R9, R0 ;  /* 0x00000000090b7221 */ /* 0x004fca0000000000 */
[----:B------:R2:W-:Y:S04]  /*0250*/  STG.E desc[UR10][R2.64], R11 ;  /* 0x0000000b02007986 */ /* 0x0005e8000c10190a */
[----:B------:R-:W3:Y:S02]  /*0260*/  LDG.E R0, desc[UR10][R4.64+0x4] ;  /* 0x0000040a04007981 */ /* 0x000ee4000c1e1900 */
[----:B---3--:R-:W-:-:S05]  /*0270*/  FADD R13, R11, R0 ;  /* 0x000000000b0d7221 */ /* 0x008fca0000000000 */
[----:B------:R3:W-:Y:S04]  /*0280*/  STG.E desc[UR10][R2.64], R13 ;  /* 0x0000000d02007986 */ /* 0x0007e8000c10190a */
[----:B------:R-:W0:Y:S02]  /*0290*/  LDG.E R0, desc[UR10][R4.64+0x8] ;  /* 0x0000080a04007981 */ /* 0x000e24000c1e1900 */
[----:B0-----:R-:W-:-:S05]  /*02a0*/  FADD R7, R13, R0 ;  /* 0x000000000d077221 */ /* 0x001fca0000000000 */
[----:B------:R0:W-:Y:S04]  /*02b0*/  STG.E desc[UR10][R2.64], R7 ;  /* 0x0000000702007986 */ /* 0x0001e8000c10190a */
[----:B------:R-:W1:Y:S02]  /*02c0*/  LDG.E R0, desc[UR10][R4.64+0xc] ;  /* 0x00000c0a04007981 */ /* 0x000e64000c1e1900 */
[----:B-1----:R-:W-:-:S05]  /*02d0*/  FADD R9, R7, R0 ;  /* 0x0000000007097221 */ /* 0x002fca0000000000 */
        /* <DEDUP_REMOVED lines=9> */
[----:B------:R-:W-:Y:S04]  /*0370*/  STG.E desc[UR10][R2.64], R7 ;  /* 0x0000000702007986 */ /* 0x000fe8000c10190a */
        /* <DEDUP_REMOVED lines=18> */
[----:B------:R-:W4:Y:S01]  /*04a0*/  LDG.E R0, desc[UR10][R4.64+0x34] ;  /* 0x0000340a04007981 */ /* 0x000f22000c1e1900 */
[----:B------:R-:W-:-:S04]  /*04b0*/  UIADD3 UR5, UPT, UPT, UR5, 0x10, URZ ;  /* 0x0000001005057890 */ /* 0x000fc8000fffe0ff */
[----:B------:R-:W-:Y:S01]  /*04c0*/  UISETP.GE.AND UP1, UPT, UR5, -0xc, UPT ;  /* 0xfffffff40500788c */ /* 0x000fe2000bf26270 */
[----:B----4-:R-:W-:Y:S01]  /*04d0*/  FADD R7, R11, R0 ;  /* 0x000000000b077221 */ /* 0x010fe20000000000 */
[----:B------:R-:W-:-:S04]  /*04e0*/  IADD3 R0, P0, PT, R4, 0x40, RZ ;  /* 0x0000004004007810 */ /* 0x000fc80007f1e0ff */
[----:B------:R3:W-:Y:S01]  /*04f0*/  STG.E desc[UR10][R2.64], R7 ;  /* 0x0000000702007986 */ /* 0x0007e2000c10190a */
[----:B--2---:R-:W-:Y:S02]  /*0500*/  IADD3.X R13, PT, PT, RZ, R5, RZ, P0, !PT ;  /* 0x00000005ff0d7210 */ /* 0x004fe400007fe4ff */
[----:B------:R-:W-:Y:S02]  /*0510*/  MOV R4, R0 ;  /* 0x0000000000047202 */ /* 0x000fe40000000f00 */
[----:B------:R-:W-:Y:S01]  /*0520*/  MOV R5, R13 ;  /* 0x0000000d00057202 */ /* 0x000fe20000000f00 */
[----:B------:R-:W-:Y:S06]  /*0530*/  BRA.U !UP1, `(.L_x_3) ;  /* 0xfffffffd09247547 */ /* 0x000fec000b83ffff */
.L_x_2:
[----:B------:R-:W-:-:S04]  /*0540*/  UIADD3 UR6, UPT, UPT, -UR5, URZ, URZ ;  /* 0x000000ff05067290 */ /* 0x000fc8000fffe1ff */
[----:B------:R-:W-:-:S09]  /*0550*/  UISETP.GT.AND UP1, UPT, UR6, 0x4, UPT ;  /* 0x000000040600788c */ /* 0x000fd2000bf24270 */
[----:B------:R-:W-:Y:S05]  /*0560*/  BRA.U !UP1, `(.L_x_4) ;  /* 0x0000000109787547 */ /* 0x000fea000b800000 */
[----:B------:R-:W3:Y:S02]  /*0570*/  LDG.E R0, desc[UR10][R4.64+-0x8] ;  /* 0xfffff80a04007981 */ /* 0x000ee4000c1e1900 */
[----:B---3-5:R-:W-:-:S05]  /*0580*/  FADD R7, R7, R0 ;  /* 0x0000000007077221 */ /* 0x028fca0000000000 */
[----:B------:R-:W-:Y:S04]  /*0590*/  STG.E desc[UR10][R2.64], R7 ;  /* 0x0000000702007986 */ /* 0x000fe8000c10190a */
[----:B------:R-:W2:Y:S02]  /*05a0*/  LDG.E R0, desc[UR10][R4.64+-0x4] ;  /* 0xfffffc0a04007981 */ /* 0x000ea4000c1e1900 */
[----:B--2---:R-:W-:-:S05]  /*05b0*/  FADD R9, R7, R0 ;  /* 0x0000000007097221 */ /* 0x004fca0000000000 */
        /* <DEDUP_REMOVED lines=16> */
[----:B------:R-:W3:Y:S01]  /*06c0*/  LDG.E R0, desc[UR10][R4.64+0x14] ;  /* 0x0000140a04007981 */ /* 0x000ee2000c1e1900 */
[----:B------:R-:W-:Y:S02]  /*06d0*/  UIADD3 UR5, UPT, UPT, UR5, 0x8, URZ ;  /* 0x0000000805057890 */ /* 0x000fe4000fffe0ff */
[----:B------:R-:W-:Y:S01]  /*06e0*/  UPLOP3.LUT UP0, UPT, UPT, UPT, UPT, 0x40, 0x4 ;  /* 0x000000000004789c */ /* 0x000fe20003f0e870 */
[----:B---3--:R-:W-:Y:S01]  /*06f0*/  FADD R7, R11, R0 ;  /* 0x000000000b077221 */ /* 0x008fe20000000000 */
[----:B------:R-:W-:-:S04]  /*0700*/  IADD3 R0, P0, PT, R4, 0x20, RZ ;  /* 0x0000002004007810 */ /* 0x000fc80007f1e0ff */
[----:B------:R4:W-:Y:S01]  /*0710*/  STG.E desc[UR10][R2.64], R7 ;  /* 0x0000000702007986 */ /* 0x0009e2000c10190a */
[----:B--2---:R-:W-:Y:S02]  /*0720*/  IADD3.X R13, PT, PT, RZ, R5, RZ, P0, !PT ;  /* 0x00000005ff0d7210 */ /* 0x004fe400007fe4ff */
[----:B------:R-:W-:Y:S02]  /*0730*/  MOV R4, R0 ;  /* 0x0000000000047202 */ /* 0x000fe40000000f00 */
[----:B------:R-:W-:-:S07]  /*0740*/  MOV R5, R13 ;  /* 0x0000000d00057202 */ /* 0x000fce0000000f00 */
.L_x_4:
[----:B------:R-:W-:-:S09]  /*0750*/  UISETP.NE.OR UP0, UPT, UR5, URZ, UP0 ;  /* 0x000000ff0500728c */ /* 0x000fd20008705670 */
[----:B------:R-:W-:Y:S05]  /*0760*/  BRA.U !UP0, `(.L_x_0) ;  /* 0x00000001084c7547 */ /* 0x000fea000b800000 */
.L_x_1:
[----:B------:R-:W3:Y:S02]  /*0770*/  LDG.E R0, desc[UR10][R4.64+-0x8] ;  /* 0xfffff80a04007981 */ /* 0x000ee4000c1e1900 */
[----:B---345:R-:W-:-:S05]  /*0780*/  FADD R9, R0, R7 ;  /* 0x0000000700097221 */ /* 0x038fca0000000000 */
[----:B------:R0:W-:Y:S04]  /*0790*/  STG.E desc[UR10][R2.64], R9 ;  /* 0x0000000902007986 */ /* 0x0001e8000c10190a */
[----:B------:R-:W2:Y:S02]  /*07a0*/  LDG.E R0, desc[UR10][R4.64+-0x4] ;  /* 0xfffffc0a04007981 */ /* 0x000ea4000c1e1900 */
[----:B-12---:R-:W-:-:S05]  /*07b0*/  FADD R11, R9, R0 ;  /* 0x00000000090b7221 */ /* 0x006fca0000000000 */
[----:B------:R1:W-:Y:S04]  /*07c0*/  STG.E desc[UR10][R2.64], R11 ;  /* 0x0000000b02007986 */ /* 0x0003e8000c10190a */
[----:B------:R-:W2:Y:S02]  /*07d0*/  LDG.E R0, desc[UR10][R4.64] ;  /* 0x0000000a04007981 */ /* 0x000ea4000c1e1900 */
[----:B--2---:R-:W-:-:S05]  /*07e0*/  FADD R13, R11, R0 ;  /* 0x000000000b0d7221 */ /* 0x004fca0000000000 */
[----:B------:R1:W-:Y:S04]  /*07f0*/  STG.E desc[UR10][R2.64], R13 ;  /* 0x0000000d02007986 */ /* 0x0003e8000c10190a */
[----:B------:R-:W2:Y:S01]  /*0800*/  LDG.E R0, desc[UR10][R4.64+0x4] ;  /* 0x0000040a04007981 */ /* 0x000ea2000c1e1900 */
[----:B------:R-:W-:-:S04]  /*0810*/  UIADD3 UR5, UPT, UPT, UR5, 0x4, URZ ;  /* 0x0000000405057890 */ /* 0x000fc8000fffe0ff */
[----:B------:R-:W-:Y:S01]  /*0820*/  UISETP.NE.AND UP0, UPT, UR5, URZ, UPT ;  /* 0x000000ff0500728c */ /* 0x000fe2000bf05270 */
[----:B--2---:R-:W-:Y:S01]  /*0830*/  FADD R7, R13, R0 ;  /* 0x000000000d077221 */ /* 0x004fe20000000000 */
[----:B------:R-:W-:-:S04]  /*0840*/  IADD3 R0, P0, PT, R4, 0x10, RZ ;  /* 0x0000001004007810 */ /* 0x000fc80007f1e0ff */
[----:B------:R1:W-:Y:S01]  /*0850*/  STG.E desc[UR10][R2.64], R7 ;  /* 0x0000000702007986 */ /* 0x0003e2000c10190a */
[----:B0-----:R-:W-:Y:S02]  /*0860*/  IADD3.X R9, PT, PT, RZ, R5, RZ, P0, !PT ;  /* 0x00000005ff097210 */ /* 0x001fe400007fe4ff */
[----:B------:R-:W-:Y:S02]  /*0870*/  MOV R4, R0 ;  /* 0x0000000000047202 */ /* 0x000fe40000000f00 */
[----:B------:R-:W-:Y:S01]  /*0880*/  MOV R5, R9 ;  /* 0x0000000900057202 */ /* 0x000fe20000000f00 */
[----:B------:R-:W-:Y:S06]  /*0890*/  BRA.U UP0, `(.L_x_1) ;  /* 0xfffffffd00b47547 */ /* 0x000fec000b83ffff */
.L_x_0:
[----:B------:R-:W-:-:S13]  /*08a0*/  ISETP.NE.AND P0, PT, RZ, UR8, PT ;  /* 0x00000008ff007c0c */ /* 0x000fda000bf05270 */
[----:B------:R-:W-:Y:S05]  /*08b0*/  @!P0 EXIT ;  /* 0x000000000000894d */ /* 0x000fea0003800000 */
[----:B------:R-:W0:Y:S01]  /*08c0*/  LDCU.64 UR6, c[0x0][0x388] ;  /* 0x00007100ff0677ac */ /* 0x000e220008000a00 */
[----:B------:R-:W-:Y:S02]  /*08d0*/  UIADD3 UR8, UPT, UPT, -UR8, URZ, URZ ;  /* 0x000000ff08087290 */ /* 0x000fe4000fffe1ff */
[----:B0-----:R-:W-:-:S12]  /*08e0*/  UIMAD.WIDE.U32 UR4, UR4, 0x4, UR6 ;  /* 0x00000004040478a5 */ /* 0x001fd8000f8e0006 */
.L_x_5:
[----:B------:R-:W-:Y:S02]  /*08f0*/  MOV R4, UR4 ;  /* 0x0000000400047c02 */ /* 0x000fe40008000f00 */
[----:B------:R-:W-:-:S05]  /*0900*/  MOV R5, UR5 ;  /* 0x0000000500057c02 */ /* 0x000fca0008000f00 */
[----:B------:R-:W1:Y:S01]  /*0910*/  LDG.E R4, desc[UR10][R4.64] ;  /* 0x0000000a04047981 */ /* 0x000e62000c1e1900 */
[----:B------:R-:W-:Y:S02]  /*0920*/  UIADD3 UR4, UP0, UPT, UR4, 0x4, URZ ;  /* 0x0000000404047890 */ /* 0x000fe4000ff1e0ff */
[----:B------:R-:W-:Y:S02]  /*0930*/  UIADD3 UR8, UPT, UPT, UR8, 0x1, URZ ;  /* 0x0000000108087890 */ /* 0x000fe4000fffe0ff */
[----:B------:R-:W-:Y:S02]  /*0940*/  UIADD3.X UR5, UPT, UPT, URZ, UR5, URZ, UP0, !UPT ;  /* 0x00000005ff057290 */ /* 0x000fe400087fe4ff */
[----:B------:R-:W-:Y:S01]  /*0950*/  UISETP.NE.AND UP0, UPT, UR8, URZ, UPT ;  /* 0x000000ff0800728c */ /* 0x000fe2000bf05270 */
[----:B01-345:R-:W-:-:S05]  /*0960*/  FADD R7, R4, R7 ;  /* 0x0000000704077221 */ /* 0x03bfca0000000000 */
[----:B------:R0:W-:Y:S03]  /*0970*/  STG.E desc[UR10][R2.64], R7 ;  /* 0x0000000702007986 */ /* 0x0001e6000c10190a */
[----:B------:R-:W-:Y:S05]  /*0980*/  BRA.U UP0, `(.L_x_5) ;  /* 0xfffffffd00d87547 */ /* 0x000fea000b83ffff */
[----:B------:R-:W-:Y:S05]  /*0990*/  EXIT ;  /* 0x000000000000794d */ /* 0x000fea0003800000 */
.L_x_6:
[----:B------:R-:W-:-:S00]  /*09a0*/  BRA `(.L_x_6) ;  /* 0xfffffffc00fc7947 */ /* 0x000fc0000383ffff */
[----:B------:R-:W-:-:S00]  /*09b0*/  NOP ;  /* 0x0000000000007918 */ /* 0x000fc00000000000 */
        /* <DEDUP_REMOVED lines=12> */
.L_x_10:


//--------------------- .text._Z9blockScanPfS_    --------------------------
	.section	.text._Z9blockScanPfS_,"ax",@progbits
	.align	128
        .global         _Z9blockScanPfS_
        .type           _Z9blockScanPfS_,@function
        .size           _Z9blockScanPfS_,(.L_x_11 - _Z9blockScanPfS_)
        .other          _Z9blockScanPfS_,@"STO_CUDA_ENTRY STV_DEFAULT"
_Z9blockScanPfS_:
.text._Z9blockScanPfS_:
[----:B------:R-:W-:Y:S01]  /*0000*/  LDC R1, c[0x0][0x37c] ;  /* 0x0000df00ff017b82 */ /* 0x000fe20000000800 */
[----:B------:R-:W0:Y:S07]  /*0010*/  S2R R8, SR_TID.X ;  /* 0x0000000000087919 */ /* 0x000e2e0000002100 */
[----:B------:R-:W1:Y:S01]  /*0020*/  LDC.64 R2, c[0x0][0x380] ;  /* 0x0000e000ff027b82 */ /* 0x000e620000000a00 */
[----:B------:R-:W0:Y:S01]  /*0030*/  LDCU UR6, c[0x0][0x360] ;  /* 0x00006c00ff0677ac */ /* 0x000e220008000800 */
[----:B------:R-:W0:Y:S01]  /*0040*/  S2R R9, SR_CTAID.X ;  /* 0x0000000000097919 */ /* 0x000e220000002500 */
[----:B------:R-:W2:Y:S01]  /*0050*/  LDCU.64 UR8, c[0x0][0x358] ;  /* 0x00006b00ff0877ac */ /* 0x000ea20008000a00 */
[----:B0-----:R-:W-:-:S04]  /*0060*/  IMAD R5, R9, UR6, R8 ;  /* 0x0000000609057c24 */ /* 0x001fc8000f8e0208 */
[----:B-1----:R-:W-:-:S05]  /*0070*/  IMAD.WIDE.U32 R2, R5, 0x4, R2 ;  /* 0x0000000405027825 */ /* 0x002fca00078e0002 */
[----:B--2---:R-:W2:Y:S01]  /*0080*/  LDG.E R5, desc[UR8][R2.64] ;  /* 0x0000000802057981 */ /* 0x004ea2000c1e1900 */
[----:B------:R-:W0:Y:S01]  /*0090*/  S2UR UR5, SR_CgaCtaId ;  /* 0x00000000000579c3 */ /* 0x000e220000008800 */
[----:B------:R-:W-:Y:S01]  /*00a0*/  UMOV UR4, 0x400 ;  /* 0x0000040000047882 */ /* 0x000fe20000000000 */
[----:B------:R-:W-:Y:S02]  /*00b0*/  UISETP.GE.U32.AND UP0, UPT, UR6, 0x2, UPT ;  /* 0x000000020600788c */ /* 0x000fe4000bf06070 */
[----:B0-----:R-:W-:-:S06]  /*00c0*/  ULEA UR4, UR5, UR4, 0x18 ;  /* 0x0000000405047291 */ /* 0x001fcc000f8ec0ff */
[----:B------:R-:W-:-:S05]  /*00d0*/  LEA R0, R8, UR4, 0x2 ;  /* 0x0000000408007c11 */ /* 0x000fca000f8e10ff */
[----:B--2---:R0:W-:Y:S01]  /*00e0*/  STS [R0], R5 ;  /* 0x0000000500007388 */ /* 0x0041e20000000800 */
[----:B------:R-:W-:Y:S05]  /*00f0*/  BRA.U !UP0, `(.L_x_7) ;  /* 0x0000000108447547 */ /* 0x000fea000b800000 */
[----:B------:R-:W-:-:S05]  /*0100*/  UMOV UR5, 0x1 ;  /* 0x0000000100057882 */ /* 0x000fca0000000000 */
.L_x_8:
[----:B------:R-:W-:Y:S01]  /*0110*/  BAR.SYNC.DEFER_BLOCKING 0x0 ;  /* 0x0000000000007b1d */ /* 0x000fe20000010000 */
[----:B------:R-:W-:-:S13]  /*0120*/  ISETP.GE.U32.AND P0, PT, R8, UR5, PT ;  /* 0x0000000508007c0c */ /* 0x000fda000bf06070 */
[----:B------:R-:W-:Y:S01]  /*0130*/  @P0 VIADD R4, R8, -UR5 ;  /* 0x8000000508040c36 */ /* 0x000fe20008000000 */
[----:B------:R-:W-:-:S04]  /*0140*/  USHF.L.U32 UR5, UR5, 0x1, URZ ;  /* 0x0000000105057899 */ /* 0x000fc800080006ff */
[----:B0-----:R-:W-:Y:S01]  /*0150*/  @P0 LEA R5, R4, UR4, 0x2 ;  /* 0x0000000404050c11 */ /* 0x001fe2000f8e10ff */
[----:B------:R-:W-:Y:S01]  /*0160*/  HFMA2 R4, -RZ, RZ, 0, 0 ;  /* 0x00000000ff047431 */ /* 0x000fe200000001ff */
[----:B------:R-:W-:-:S04]  /*0170*/  UISETP.GE.U32.AND UP0, UPT, UR5, UR6, UPT ;  /* 0x000000060500728c */ /* 0x000fc8000bf06070 */
[----:B------:R-:W0:Y:S01]  /*0180*/  @P0 LDS R5, [R5] ;  /* 0x0000000005050984 */ /* 0x000e220000000800 */
[----:B------:R-:W-:Y:S06]  /*0190*/  BAR.SYNC.DEFER_BLOCKING 0x0 ;  /* 0x0000000000007b1d */ /* 0x000fec0000010000 */
[----:B-1----:R-:W1:Y:S01]  /*01a0*/  LDS R7, [R0] ;  /* 0x0000000000077984 */ /* 0x002e620000000800 */
[----:B0-----:R-:W0:Y:S02]  /*01b0*/  @P0 F2I.TRUNC.NTZ R6, R5 ;  /* 0x0000000500060305 */ /* 0x001e24000020f100 */
[----:B0-----:R-:W-:-:S05]  /*01c0*/  @P0 I2FP.F32.S32 R4, R6 ;  /* 0x0000000600040245 */ /* 0x001fca0000201400 */
[----:B-1----:R-:W-:-:S05]  /*01d0*/  FADD R7, R7, R4 ;  /* 0x0000000407077221 */ /* 0x002fca0000000000 */
[----:B------:R1:W-:Y:S01]  /*01e0*/  STS [R0], R7 ;  /* 0x0000000700007388 */ /* 0x0003e20000000800 */
[----:B------:R-:W-:Y:S05]  /*01f0*/  BRA.U !UP0, `(.L_x_8) ;  /* 0xfffffffd08c47547 */ /* 0x000fea000b83ffff */
[----:B------:R-:W-:-:S07]  /*0200*/  IMAD.MOV.U32 R5, RZ, RZ, R7 ;  /* 0x000000ffff057224 */ /* 0x000fce00078e0007 */
.L_x_7:
[----:B------:R-:W-:Y:S01]  /*0210*/  UIADD3 UR4, UPT, UPT, UR6, -0x1, URZ ;  /* 0xffffffff06047890 */ /* 0x000fe2000fffe0ff */
[----:B------:R2:W-:Y:S05]  /*0220*/  STG.E desc[UR8][R2.64], R5 ;  /* 0x0000000502007986 */ /* 0x0005ea000c101908 */
[----:B------:R-:W-:-:S13]  /*0230*/  ISETP.NE.AND P0, PT, R8, UR4, PT ;  /* 0x0000000408007c0c */ /* 0x000fda000bf05270 */
[----:B--2---:R-:W-:Y:S05]  /*0240*/  @P0 EXIT ;  /* 0x000000000000094d */ /* 0x004fea0003800000 */
[----:B------:R-:W2:Y:S02]  /*0250*/  LDC.64 R2, c[0x0][0x388] ;  /* 0x0000e200ff027b82 */ /* 0x000ea40000000a00 */
[----:B--2---:R-:W-:-:S05]  /*0260*/  IMAD.WIDE.U32 R2, R9, 0x4, R2 ;  /* 0x0000000409027825 */ /* 0x004fca00078e0002 */
[----:B------:R-:W-:Y:S01]  /*0270*/  STG.E desc[UR8][R2.64], R5 ;  /* 0x0000000502007986 */ /* 0x000fe2000c101908 */
[----:B------:R-:W-:Y:S05]  /*0280*/  EXIT ;  /* 0x000000000000794d */ /* 0x000fea0003800000 */
.L_x_9:
        /* <DEDUP_REMOVED lines=15> */
.L_x_11:


//--------------------- .nv.shared.reserved.0     --------------------------
	.section	.nv.shared.reserved.0,"aw",@nobits
	.weak		__nv_reservedSMEM_offset_0_alias
	.size		__nv_reservedSMEM_offset_0_alias, 0, 64
	.other		__nv_reservedSMEM_offset_0_alias,@"STO_CUDA_RESERVED_SHARED STV_DEFAULT"
__nv_reservedSMEM_offset_0_alias:
	.zero		0
	.zero		64


//--------------------- .nv.shared._Z9blockScanPfS_ --------------------------
	.section	.nv.shared._Z9blockScanPfS_,"aw",@nobits
	.sectionflags	@""
	.align	4
.nv.shared._Z9blockScanPfS_:
	.zero		5120


//--------------------- .nv.constant0._Z17addCumulativeSumsPfS_ --------------------------
	.section	.nv.constant0._Z17addCumulativeSumsPfS_,"a",@progbits
	.sectionflags	@""
	.align	4
.nv.constant0._Z17addCumulativeSumsPfS_:
	.zero		912


//--------------------- .nv.constant0._Z9blockScanPfS_ --------------------------
	.section	.nv.constant0._Z9blockScanPfS_,"a",@progbits
	.sectionflags	@""
	.align	4
.nv.constant0._Z9blockScanPfS_:
	.zero		912


//--------------------- SYMBOLS --------------------------

	.type		.nv.reservedSmem.offset0,@object
	.size		.nv.reservedSmem.offset0,0x4
	.type		.nv.reservedSmem.cap,@object
	.size		.nv.reservedSmem.cap,0x4
